//
// Generated by NVIDIA NVVM Compiler
//
// Compiler Build ID: CL-36424714
// Cuda compilation tools, release 13.0, V13.0.88
// Based on NVVM 20.0.0
//

.version 9.0
.target sm_100
.address_size 64

	// .globl	_Z10prefixScanPfS_i
.extern .shared .align 16 .b8 doubleBuffer[];

.visible .entry _Z10prefixScanPfS_i(
	.param .u64 .ptr .align 1 _Z10prefixScanPfS_i_param_0,
	.param .u64 .ptr .align 1 _Z10prefixScanPfS_i_param_1,
	.param .u32 _Z10prefixScanPfS_i_param_2
)
{
	.reg .pred 	%p<7>;
	.reg .b32 	%r<36>;
	.reg .b32 	%f<9>;
	.reg .b64 	%rd<9>;

	ld.param.u64 	%rd1, [_Z10prefixScanPfS_i_param_0];
	ld.param.u64 	%rd2, [_Z10prefixScanPfS_i_param_1];
	ld.param.u32 	%r11, [_Z10prefixScanPfS_i_param_2];
	mov.u32 	%r1, %tid.x;
	setp.ge.s32 	%p1, %r1, %r11;
	@%p1 bra 	$L__BB0_4;
	setp.eq.s32 	%p2, %r1, 0;
	mov.f32 	%f8, 0f00000000;
	@%p2 bra 	$L__BB0_3;
	add.s32 	%r12, %r1, -1;
	cvta.to.global.u64 	%rd3, %rd1;
	mul.wide.u32 	%rd4, %r12, 4;
	add.s64 	%rd5, %rd3, %rd4;
	ld.global.f32 	%f8, [%rd5];
$L__BB0_3:
	shl.b32 	%r13, %r1, 2;
	mov.u32 	%r14, doubleBuffer;
	add.s32 	%r15, %r14, %r13;
	st.shared.f32 	[%r15], %f8;
$L__BB0_4:
	bar.sync 	0;
	setp.lt.s32 	%p3, %r11, 2;
	mov.b32 	%r35, 0;
	@%p3 bra 	$L__BB0_9;
	mov.b32 	%r35, 0;
	mov.b32 	%r32, 1;
	mov.u32 	%r20, doubleBuffer;
	mov.u32 	%r33, %r32;
$L__BB0_6:
	mad.lo.s32 	%r5, %r35, %r11, %r1;
	shl.b32 	%r19, %r5, 2;
	add.s32 	%r21, %r20, %r19;
	ld.shared.f32 	%f3, [%r21];
	mad.lo.s32 	%r22, %r33, %r11, %r1;
	shl.b32 	%r23, %r22, 2;
	add.s32 	%r6, %r20, %r23;
	st.shared.f32 	[%r6], %f3;
	setp.lt.u32 	%p4, %r1, %r32;
	@%p4 bra 	$L__BB0_8;
	sub.s32 	%r24, %r5, %r32;
	shl.b32 	%r25, %r24, 2;
	add.s32 	%r27, %r20, %r25;
	ld.shared.f32 	%f5, [%r27];
	add.f32 	%f6, %f5, %f3;
	st.shared.f32 	[%r6], %f6;
$L__BB0_8:
	xor.b32  	%r35, %r35, 1;
	xor.b32  	%r33, %r33, 1;
	bar.sync 	0;
	shl.b32 	%r32, %r32, 1;
	setp.lt.s32 	%p5, %r32, %r11;
	@%p5 bra 	$L__BB0_6;
$L__BB0_9:
	setp.ge.s32 	%p6, %r1, %r11;
	@%p6 bra 	$L__BB0_11;
	mad.lo.s32 	%r28, %r35, %r11, %r1;
	shl.b32 	%r29, %r28, 2;
	mov.u32 	%r30, doubleBuffer;
	add.s32 	%r31, %r30, %r29;
	ld.shared.f32 	%f7, [%r31];
	cvta.to.global.u64 	%rd6, %rd2;
	mul.wide.u32 	%rd7, %r1, 4;
	add.s64 	%rd8, %rd6, %rd7;
	st.global.f32 	[%rd8], %f7;
$L__BB0_11:
	ret;

}


// ===== COMPILED SASS (sm_100) =====

	.target	sm_100

	.elftype	@"ET_EXEC"


//--------------------- .note.nv.tkinfo           --------------------------
	.section	.note.nv.tkinfo,"",@"SHT_NOTE"
	.sectionflags	@"SHF_NOTE_NV_TKINFO"
	.tkinfo
        /*0018*/ 	.word	0x00000002
        /*0030*/ 	.string	""
        /*0030*/ 	.string	"ptxas"
        /*0030*/ 	.string	"Cuda compilation tools, release 13.0, V13.0.88"
        /*0030*/ 	.string	"Build cuda_13.0.r13.0/compiler.36424714_0"
        /*0030*/ 	.string	"-arch sm_100 -m 64 "



//--------------------- .note.nv.cuinfo           --------------------------
	.section	.note.nv.cuinfo,"",@"SHT_NOTE"
	.sectionflags	@"SHF_NOTE_NV_CUINFO"
        /*0018*/ 	.short	0x0002
        /*001a*/ 	.short	0x0064
        /*001c*/ 	.short	0x0082
	.zero		2


//--------------------- .nv.info                  --------------------------
	.section	.nv.info,"",@"SHT_CUDA_INFO"
	.align	4


	//----- nvinfo : EIATTR_REGCOUNT
	.align		4
        /*0000*/ 	.byte	0x04, 0x2f
        /*0002*/ 	.short	(.L_1 - .L_0)
	.align		4
.L_0:
        /*0004*/ 	.word	index@(_Z10prefixScanPfS_i)
        /*0008*/ 	.word	0x0000000c


	//----- nvinfo : EIATTR_FRAME_SIZE
	.align		4
.L_1:
        /*000c*/ 	.byte	0x04, 0x11
        /*000e*/ 	.short	(.L_3 - .L_2)
	.align		4
.L_2:
        /*0010*/ 	.word	index@(_Z10prefixScanPfS_i)
        /*0014*/ 	.word	0x00000000


	//----- nvinfo : EIATTR_MIN_STACK_SIZE
	.align		4
.L_3:
        /*0018*/ 	.byte	0x04, 0x12
        /*001a*/ 	.short	(.L_5 - .L_4)
	.align		4
.L_4:
        /*001c*/ 	.word	index@(_Z10prefixScanPfS_i)
        /*0020*/ 	.word	0x00000000
.L_5:


//--------------------- .nv.compat                --------------------------
	.section	.nv.compat,"",@"SHT_CUDA_COMPAT_INFO"
	.align	4
        /*0000*/ 	.byte	0x02, 0x09, 0x00, 0x00, 0x02, 0x02, 0x01, 0x00, 0x02, 0x05, 0x05, 0x00, 0x03, 0x07, 0x01, 0x01
        /*0010*/ 	.byte	0x02, 0x03, 0x00, 0x00, 0x02, 0x06, 0x01, 0x00, 0x04, 0x0b, 0x08, 0x00, 0x09, 0x00, 0x00, 0x00
        /*0020*/ 	.byte	0x00, 0x00, 0x00, 0x00


//--------------------- .nv.info._Z10prefixScanPfS_i --------------------------
	.section	.nv.info._Z10prefixScanPfS_i,"",@"SHT_CUDA_INFO"
	.sectionflags	@""
	.align	4


	//----- nvinfo : EIATTR_CUDA_API_VERSION
	.align		4
        /*0000*/ 	.byte	0x04, 0x37
        /*0002*/ 	.short	(.L_7 - .L_6)
.L_6:
        /*0004*/ 	.word	0x00000082


	//----- nvinfo : EIATTR_KPARAM_INFO
	.align		4
.L_7:
        /*0008*/ 	.byte	0x04, 0x17
        /*000a*/ 	.short	(.L_9 - .L_8)
.L_8:
        /*000c*/ 	.word	0x00000000
        /*0010*/ 	.short	0x0002
        /*0012*/ 	.short	0x0010
        /*0014*/ 	.byte	0x00, 0xf0, 0x11, 0x00


	//----- nvinfo : EIATTR_KPARAM_INFO
	.align		4
.L_9:
        /*0018*/ 	.byte	0x04, 0x17
        /*001a*/ 	.short	(.L_11 - .L_10)
.L_10:
        /*001c*/ 	.word	0x00000000
        /*0020*/ 	.short	0x0001
        /*0022*/ 	.short	0x0008
        /*0024*/ 	.byte	0x00, 0xf5, 0x21, 0x00


	//----- nvinfo : EIATTR_KPARAM_INFO
	.align		4
.L_11:
        /*0028*/ 	.byte	0x04, 0x17
        /*002a*/ 	.short	(.L_13 - .L_12)
.L_12:
        /*002c*/ 	.word	0x00000000
        /*0030*/ 	.short	0x0000
        /*0032*/ 	.short	0x0000
        /*0034*/ 	.byte	0x00, 0xf5, 0x21, 0x00


	//----- nvinfo : EIATTR_SPARSE_MMA_MASK
	.align		4
.L_13:
        /*0038*/ 	.byte	0x03, 0x50
        /*003a*/ 	.short	0x0000


	//----- nvinfo : EIATTR_MAXREG_COUNT
	.align		4
        /*003c*/ 	.byte	0x03, 0x1b
        /*003e*/ 	.short	0x00ff


	//----- nvinfo : EIATTR_NUM_BARRIERS
	.align		4
        /*0040*/ 	.byte	0x02, 0x4c
        /*0042*/ 	.byte	0x01
	.zero		1


	//----- nvinfo : EIATTR_MERCURY_ISA_VERSION
	.align		4
        /*0044*/ 	.byte	0x03, 0x5f
        /*0046*/ 	.short	0x0101


	//----- nvinfo : EIATTR_VRC_CTA_INIT_COUNT
	.align		4
        /*0048*/ 	.byte	0x02, 0x4a
	.zero		1
	.zero		1


	//----- nvinfo : EIATTR_EXIT_INSTR_OFFSETS
	.align		4
        /*004c*/ 	.byte	0x04, 0x1c
        /*004e*/ 	.short	(.L_15 - .L_14)


	//   ....[0]....
.L_14:
        /*0050*/ 	.word	0x00000310


	//   ....[1]....
        /*0054*/ 	.word	0x000003b0


	//----- nvinfo : EIATTR_CRS_STACK_SIZE
	.align		4
.L_15:
        /*0058*/ 	.byte	0x04, 0x1e
        /*005a*/ 	.short	(.L_17 - .L_16)
.L_16:
        /*005c*/ 	.word	0x00000000


	//----- nvinfo : EIATTR_CBANK_PARAM_SIZE
	.align		4
.L_17:
        /*0060*/ 	.byte	0x03, 0x19
        /*0062*/ 	.short	0x0014


	//----- nvinfo : EIATTR_PARAM_CBANK
	.align		4
        /*0064*/ 	.byte	0x04, 0x0a
        /*0066*/ 	.short	(.L_19 - .L_18)
	.align		4
.L_18:
        /*0068*/ 	.word	index@(.nv.constant0._Z10prefixScanPfS_i)
        /*006c*/ 	.short	0x0380
        /*006e*/ 	.short	0x0014


	//----- nvinfo : EIATTR_SW_WAR
	.align		4
.L_19:
        /*0070*/ 	.byte	0x04, 0x36
        /*0072*/ 	.short	(.L_21 - .L_20)
.L_20:
        /*0074*/ 	.word	0x00000008
.L_21:


//--------------------- .nv.callgraph             --------------------------
	.section	.nv.callgraph,"",@"SHT_CUDA_CALLGRAPH"
	.align	4
	.sectionentsize	8
	.align		4
        /*0000*/ 	.word	0x00000000
	.align		4
        /*0004*/ 	.word	0xffffffff
	.align		4
        /*0008*/ 	.word	0x00000000
	.align		4
        /*000c*/ 	.word	0xfffffffe
	.align		4
        /*0010*/ 	.word	0x00000000
	.align		4
        /*0014*/ 	.word	0xfffffffd
	.align		4
        /*0018*/ 	.word	0x00000000
	.align		4
        /*001c*/ 	.word	0xfffffffc


//--------------------- .text._Z10prefixScanPfS_i --------------------------
	.section	.text._Z10prefixScanPfS_i,"ax",@progbits
	.align	128
        .global         _Z10prefixScanPfS_i
        .type           _Z10prefixScanPfS_i,@function
        .size           _Z10prefixScanPfS_i,(.L_x_5 - _Z10prefixScanPfS_i)
        .other          _Z10prefixScanPfS_i,@"STO_CUDA_ENTRY STV_DEFAULT"
_Z10prefixScanPfS_i:
.text._Z10prefixScanPfS_i:
[----:B------:R-:W-:Y:S01]  /*0000*/  LDC R1, c[0x0][0x37c] ;  /* 0x0000df00ff017b82 */ /* 0x000fe20000000800 */
[----:B------:R-:W0:Y:S01]  /*0010*/  S2R R7, SR_TID.X ;  /* 0x0000000000077919 */ /* 0x000e220000002100 */
[----:B------:R-:W0:Y:S01]  /*0020*/  LDCU UR6, c[0x0][0x390] ;  /* 0x00007200ff0677ac */ /* 0x000e220008000800 */
[----:B------:R-:W-:Y:S01]  /*0030*/  BSSY.RECONVERGENT B0, `(.L_x_0) ;  /* 0x000000f000007945 */ /* 0x000fe20003800200 */
[----:B------:R-:W1:Y:S01]  /*0040*/  LDCU.64 UR8, c[0x0][0x358] ;  /* 0x00006b00ff0877ac */ /* 0x000e620008000a00 */
[----:B0-----:R-:W-:-:S13]  /*0050*/  ISETP.GE.AND P0, PT, R7, UR6, PT ;  /* 0x0000000607007c0c */ /* 0x001fda000bf06270 */
[----:B-1----:R-:W-:Y:S05]  /*0060*/  @P0 BRA `(.L_x_1) ;  /* 0x00000000002c0947 */ /* 0x002fea0003800000 */
[----:B------:R-:W-:Y:S01]  /*0070*/  ISETP.NE.AND P0, PT, R7, RZ, PT ;  /* 0x000000ff0700720c */ /* 0x000fe20003f05270 */
[----:B------:R-:W-:-:S12]  /*0080*/  IMAD.MOV.U32 R0, RZ, RZ, RZ ;  /* 0x000000ffff007224 */ /* 0x000fd800078e00ff */
[----:B------:R-:W0:Y:S01]  /*0090*/  @P0 LDC.64 R2, c[0x0][0x380] ;  /* 0x0000e000ff020b82 */ /* 0x000e220000000a00 */
[----:B------:R-:W-:-:S04]  /*00a0*/  @P0 VIADD R5, R7, 0xffffffff ;  /* 0xffffffff07050836 */ /* 0x000fc80000000000 */
[----:B0-----:R-:W-:-:S05]  /*00b0*/  @P0 IMAD.WIDE.U32 R2, R5, 0x4, R2 ;  /* 0x0000000405020825 */ /* 0x001fca00078e0002 */
[----:B------:R-:W2:Y:S01]  /*00c0*/  @P0 LDG.E R0, desc[UR8][R2.64] ;  /* 0x0000000802000981 */ /* 0x000ea2000c1e1900 */
[----:B------:R-:W0:Y:S01]  /*00d0*/  S2UR UR5, SR_CgaCtaId ;  /* 0x00000000000579c3 */ /* 0x000e220000008800 */
[----:B------:R-:W-:Y:S02]  /*00e0*/  UMOV UR4, 0x400 ;  /* 0x0000040000047882 */ /* 0x000fe40000000000 */
[----:B0-----:R-:W-:-:S06]  /*00f0*/  ULEA UR4, UR5, UR4, 0x18 ;  /* 0x0000000405047291 */ /* 0x001fcc000f8ec0ff */
[----:B------:R-:W-:-:S05]  /*0100*/  LEA R5, R7, UR4, 0x2 ;  /* 0x0000000407057c11 */ /* 0x000fca000f8e10ff */
[----:B--2---:R0:W-:Y:S02]  /*0110*/  STS [R5], R0 ;  /* 0x0000000005007388 */ /* 0x0041e40000000800 */
.L_x_1:
[----:B------:R-:W-:Y:S05]  /*0120*/  BSYNC.RECONVERGENT B0 ;  /* 0x0000000000007941 */ /* 0x000fea0003800200 */
.L_x_0:
[----:B------:R-:W-:Y:S01]  /*0130*/  BAR.SYNC.DEFER_BLOCKING 0x0 ;  /* 0x0000000000007b1d */ /* 0x000fe20000010000 */
[----:B------:R-:W-:Y:S01]  /*0140*/  UISETP.GE.AND UP0, UPT, UR6, 0x2, UPT ;  /* 0x000000020600788c */ /* 0x000fe2000bf06270 */
[----:B0-----:R-:W-:-:S08]  /*0150*/  IMAD.MOV.U32 R0, RZ, RZ, RZ ;  /* 0x000000ffff007224 */ /* 0x001fd000078e00ff */
[----:B------:R-:W-:Y:S05]  /*0160*/  BRA.U !UP0, `(.L_x_2) ;  /* 0x0000000108647547 */ /* 0x000fea000b800000 */
[----:B------:R-:W0:Y:S01]  /*0170*/  S2UR UR5, SR_CgaCtaId ;  /* 0x00000000000579c3 */ /* 0x000e220000008800 */
[----:B------:R-:W-:Y:S01]  /*0180*/  HFMA2 R0, -RZ, RZ, 0, 0 ;  /* 0x00000000ff007431 */ /* 0x000fe200000001ff */
[----:B------:R-:W-:Y:S01]  /*0190*/  UMOV UR4, 0x400 ;  /* 0x0000040000047882 */ /* 0x000fe20000000000 */
[----:B------:R-:W-:Y:S01]  /*01a0*/  IMAD.MOV.U32 R2, RZ, RZ, 0x1 ;  /* 0x00000001ff027424 */ /* 0x000fe200078e00ff */
[----:B------:R-:W1:Y:S01]  /*01b0*/  LDCU UR6, c[0x0][0x390] ;  /* 0x00007200ff0677ac */ /* 0x000e620008000800 */
[----:B0-----:R-:W-:-:S03]  /*01c0*/  ULEA UR4, UR5, UR4, 0x18 ;  /* 0x0000000405047291 */ /* 0x001fc6000f8ec0ff */
[----:B-1----:R-:W-:-:S09]  /*01d0*/  UMOV UR5, 0x1 ;  /* 0x0000000100057882 */ /* 0x002fd20000000000 */
.L_x_3:
[--C-:B------:R-:W-:Y:S01]  /*01e0*/  IMAD R5, R0, UR6, R7.reuse ;  /* 0x0000000600057c24 */ /* 0x100fe2000f8e0207 */
[----:B------:R-:W-:Y:S01]  /*01f0*/  ISETP.GE.U32.AND P0, PT, R7, UR5, PT ;  /* 0x0000000507007c0c */ /* 0x000fe2000bf06070 */
[----:B0-----:R-:W-:Y:S01]  /*0200*/  IMAD R4, R2, UR6, R7 ;  /* 0x0000000602047c24 */ /* 0x001fe2000f8e0207 */
[----:B------:R-:W-:Y:S02]  /*0210*/  LOP3.LUT R0, R0, 0x1, RZ, 0x3c, !PT ;  /* 0x0000000100007812 */ /* 0x000fe400078e3cff */
[C---:B------:R-:W-:Y:S02]  /*0220*/  LEA R3, R5.reuse, UR4, 0x2 ;  /* 0x0000000405037c11 */ /* 0x040fe4000f8e10ff */
[----:B------:R-:W-:Y:S02]  /*0230*/  LEA R9, R4, UR4, 0x2 ;  /* 0x0000000404097c11 */ /* 0x000fe4000f8e10ff */
[----:B------:R-:W-:Y:S01]  /*0240*/  LOP3.LUT R2, R2, 0x1, RZ, 0x3c, !PT ;  /* 0x0000000102027812 */ /* 0x000fe200078e3cff */
[----:B------:R-:W0:Y:S04]  /*0250*/  LDS R6, [R3] ;  /* 0x0000000003067984 */ /* 0x000e280000000800 */
[----:B------:R-:W-:Y:S01]  /*0260*/  @P0 IADD3 R5, PT, PT, R5, -UR5, RZ ;  /* 0x8000000505050c10 */ /* 0x000fe2000fffe0ff */
[----:B------:R-:W-:-:S03]  /*0270*/  USHF.L.U32 UR5, UR5, 0x1, URZ ;  /* 0x0000000105057899 */ /* 0x000fc600080006ff */
[----:B------:R-:W-:Y:S01]  /*0280*/  @P0 LEA R5, R5, UR4, 0x2 ;  /* 0x0000000405050c11 */ /* 0x000fe2000f8e10ff */
[----:B------:R-:W-:Y:S01]  /*0290*/  UISETP.GE.AND UP0, UPT, UR5, UR6, UPT ;  /* 0x000000060500728c */ /* 0x000fe2000bf06270 */
[----:B0-----:R-:W-:Y:S04]  /*02a0*/  STS [R9], R6 ;  /* 0x0000000609007388 */ /* 0x001fe80000000800 */
[----:B------:R-:W0:Y:S02]  /*02b0*/  @P0 LDS R5, [R5] ;  /* 0x0000000005050984 */ /* 0x000e240000000800 */
[----:B0-----:R-:W-:-:S05]  /*02c0*/  @P0 FADD R4, R6, R5 ;  /* 0x0000000506040221 */ /* 0x001fca0000000000 */
[----:B------:R0:W-:Y:S01]  /*02d0*/  @P0 STS [R9], R4 ;  /* 0x0000000409000388 */ /* 0x0001e20000000800 */
[----:B------:R-:W-:Y:S06]  /*02e0*/  BAR.SYNC.DEFER_BLOCKING 0x0 ;  /* 0x0000000000007b1d */ /* 0x000fec0000010000 */
[----:B------:R-:W-:Y:S05]  /*02f0*/  BRA.U !UP0, `(.L_x_3) ;  /* 0xfffffffd08b87547 */ /* 0x000fea000b83ffff */
.L_x_2:
[----:B------:R-:W-:-:S13]  /*0300*/  ISETP.GE.AND P0, PT, R7, UR6, PT ;  /* 0x0000000607007c0c */ /* 0x000fda000bf06270 */
[----:B------:R-:W-:Y:S05]  /*0310*/  @P0 EXIT ;  /* 0x000000000000094d */ /* 0x000fea0003800000 */
[----:B------:R-:W1:Y:S01]  /*0320*/  S2UR UR5, SR_CgaCtaId ;  /* 0x00000000000579c3 */ /* 0x000e620000008800 */
[----:B------:R-:W-:Y:S01]  /*0330*/  UMOV UR4, 0x400 ;  /* 0x0000040000047882 */ /* 0x000fe20000000000 */
[----:B------:R-:W-:-:S06]  /*0340*/  IMAD R0, R0, UR6, R7 ;  /* 0x0000000600007c24 */ /* 0x000fcc000f8e0207 */
[----:B------:R-:W2:Y:S01]  /*0350*/  LDC.64 R2, c[0x0][0x388] ;  /* 0x0000e200ff027b82 */ /* 0x000ea20000000a00 */
[----:B-1----:R-:W-:-:S06]  /*0360*/  ULEA UR4, UR5, UR4, 0x18 ;  /* 0x0000000405047291 */ /* 0x002fcc000f8ec0ff */
[----:B------:R-:W-:Y:S01]  /*0370*/  LEA R0, R0, UR4, 0x2 ;  /* 0x0000000400007c11 */ /* 0x000fe2000f8e10ff */
[----:B--2---:R-:W-:-:S04]  /*0380*/  IMAD.WIDE.U32 R2, R7, 0x4, R2 ;  /* 0x0000000407027825 */ /* 0x004fc800078e0002 */
[----:B------:R-:W1:Y:S04]  /*0390*/  LDS R5, [R0] ;  /* 0x0000000000057984 */ /* 0x000e680000000800 */
[----:B-1----:R-:W-:Y:S01]  /*03a0*/  STG.E desc[UR8][R2.64], R5 ;  /* 0x0000000502007986 */ /* 0x002fe2000c101908 */
[----:B------:R-:W-:Y:S05]  /*03b0*/  EXIT ;  /* 0x000000000000794d */ /* 0x000fea0003800000 */
.L_x_4:
[----:B------:R-:W-:-:S00]  /*03c0*/  BRA `(.L_x_4) ;  /* 0xfffffffc00fc7947 */ /* 0x000fc0000383ffff */
[----:B------:R-:W-:-:S00]  /*03d0*/  NOP ;  /* 0x0000000000007918 */ /* 0x000fc00000000000 */
        /* <DEDUP_REMOVED lines=10> */
.L_x_5:


//--------------------- .nv.shared._Z10prefixScanPfS_i --------------------------
	.section	.nv.shared._Z10prefixScanPfS_i,"aw",@nobits
	.sectionflags	@""
	.align	16
	.zero		1024


//--------------------- .nv.shared.reserved.0     --------------------------
	.section	.nv.shared.reserved.0,"aw",@nobits
	.weak		__nv_reservedSMEM_offset_0_alias
	.size		__nv_reservedSMEM_offset_0_alias, 0, 64
	.other		__nv_reservedSMEM_offset_0_alias,@"STO_CUDA_RESERVED_SHARED STV_DEFAULT"
__nv_reservedSMEM_offset_0_alias:
	.zero		0
	.zero		64


//--------------------- .nv.constant0._Z10prefixScanPfS_i --------------------------
	.section	.nv.constant0._Z10prefixScanPfS_i,"a",@progbits
	.sectionflags	@""
	.align	4
.nv.constant0._Z10prefixScanPfS_i:
	.zero		916


//--------------------- SYMBOLS --------------------------

	.type		.nv.reservedSmem.offset0,@object
	.size		.nv.reservedSmem.offset0,0x4
	.type		.nv.reservedSmem.cap,@object
	.size		.nv.reservedSmem.cap,0x4
